//
// Generated by NVIDIA NVVM Compiler
//
// Compiler Build ID: CL-36424714
// Cuda compilation tools, release 13.0, V13.0.88
// Based on NVVM 20.0.0
//

.version 9.0
.target sm_100
.address_size 64

	// .globl	_Z6VecAddPKfS0_Pfm

.visible .entry _Z6VecAddPKfS0_Pfm(
	.param .u64 .ptr .align 1 _Z6VecAddPKfS0_Pfm_param_0,
	.param .u64 .ptr .align 1 _Z6VecAddPKfS0_Pfm_param_1,
	.param .u64 .ptr .align 1 _Z6VecAddPKfS0_Pfm_param_2,
	.param .u64 _Z6VecAddPKfS0_Pfm_param_3
)
{
	.reg .pred 	%p<2>;
	.reg .b32 	%r<5>;
	.reg .b32 	%f<4>;
	.reg .b64 	%rd<13>;

	ld.param.u64 	%rd2, [_Z6VecAddPKfS0_Pfm_param_0];
	ld.param.u64 	%rd3, [_Z6VecAddPKfS0_Pfm_param_1];
	ld.param.u64 	%rd4, [_Z6VecAddPKfS0_Pfm_param_2];
	ld.param.u64 	%rd5, [_Z6VecAddPKfS0_Pfm_param_3];
	mov.u32 	%r1, %ctaid.x;
	mov.u32 	%r2, %ntid.x;
	mov.u32 	%r3, %tid.x;
	mad.lo.s32 	%r4, %r1, %r2, %r3;
	cvt.u64.u32 	%rd1, %r4;
	setp.le.u64 	%p1, %rd5, %rd1;
	@%p1 bra 	$L__BB0_2;
	cvta.to.global.u64 	%rd6, %rd2;
	cvta.to.global.u64 	%rd7, %rd3;
	cvta.to.global.u64 	%rd8, %rd4;
	shl.b64 	%rd9, %rd1, 2;
	add.s64 	%rd10, %rd6, %rd9;
	ld.global.f32 	%f1, [%rd10];
	add.s64 	%rd11, %rd7, %rd9;
	ld.global.f32 	%f2, [%rd11];
	add.f32 	%f3, %f1, %f2;
	add.s64 	%rd12, %rd8, %rd9;
	st.global.f32 	[%rd12], %f3;
$L__BB0_2:
	ret;

}


// ===== COMPILED SASS (sm_100) =====

	.target	sm_100

	.elftype	@"ET_EXEC"


//--------------------- .note.nv.tkinfo           --------------------------
	.section	.note.nv.tkinfo,"",@"SHT_NOTE"
	.sectionflags	@"SHF_NOTE_NV_TKINFO"
	.tkinfo
        /*0018*/ 	.word	0x00000002
        /*0030*/ 	.string	""
        /*0030*/ 	.string	"ptxas"
        /*0030*/ 	.string	"Cuda compilation tools, release 13.0, V13.0.88"
        /*0030*/ 	.string	"Build cuda_13.0.r13.0/compiler.36424714_0"
        /*0030*/ 	.string	"-arch sm_100 -m 64 "



//--------------------- .note.nv.cuinfo           --------------------------
	.section	.note.nv.cuinfo,"",@"SHT_NOTE"
	.sectionflags	@"SHF_NOTE_NV_CUINFO"
        /*0018*/ 	.short	0x0002
        /*001a*/ 	.short	0x0064
        /*001c*/ 	.short	0x0082
	.zero		2


//--------------------- .nv.info                  --------------------------
	.section	.nv.info,"",@"SHT_CUDA_INFO"
	.align	4


	//----- nvinfo : EIATTR_REGCOUNT
	.align		4
        /*0000*/ 	.byte	0x04, 0x2f
        /*0002*/ 	.short	(.L_1 - .L_0)
	.align		4
.L_0:
        /*0004*/ 	.word	index@(_Z6VecAddPKfS0_Pfm)
        /*0008*/ 	.word	0x0000000c


	//----- nvinfo : EIATTR_FRAME_SIZE
	.align		4
.L_1:
        /*000c*/ 	.byte	0x04, 0x11
        /*000e*/ 	.short	(.L_3 - .L_2)
	.align		4
.L_2:
        /*0010*/ 	.word	index@(_Z6VecAddPKfS0_Pfm)
        /*0014*/ 	.word	0x00000000


	//----- nvinfo : EIATTR_MIN_STACK_SIZE
	.align		4
.L_3:
        /*0018*/ 	.byte	0x04, 0x12
        /*001a*/ 	.short	(.L_5 - .L_4)
	.align		4
.L_4:
        /*001c*/ 	.word	index@(_Z6VecAddPKfS0_Pfm)
        /*0020*/ 	.word	0x00000000
.L_5:


//--------------------- .nv.compat                --------------------------
	.section	.nv.compat,"",@"SHT_CUDA_COMPAT_INFO"
	.align	4
        /*0000*/ 	.byte	0x02, 0x09, 0x00, 0x00, 0x02, 0x02, 0x01, 0x00, 0x02, 0x05, 0x05, 0x00, 0x03, 0x07, 0x01, 0x01
        /*0010*/ 	.byte	0x02, 0x03, 0x00, 0x00, 0x02, 0x06, 0x01, 0x00, 0x04, 0x0b, 0x08, 0x00, 0x09, 0x00, 0x00, 0x00
        /*0020*/ 	.byte	0x00, 0x00, 0x00, 0x00


//--------------------- .nv.info._Z6VecAddPKfS0_Pfm --------------------------
	.section	.nv.info._Z6VecAddPKfS0_Pfm,"",@"SHT_CUDA_INFO"
	.sectionflags	@""
	.align	4


	//----- nvinfo : EIATTR_CUDA_API_VERSION
	.align		4
        /*0000*/ 	.byte	0x04, 0x37
        /*0002*/ 	.short	(.L_7 - .L_6)
.L_6:
        /*0004*/ 	.word	0x00000082


	//----- nvinfo : EIATTR_KPARAM_INFO
	.align		4
.L_7:
        /*0008*/ 	.byte	0x04, 0x17
        /*000a*/ 	.short	(.L_9 - .L_8)
.L_8:
        /*000c*/ 	.word	0x00000000
        /*0010*/ 	.short	0x0003
        /*0012*/ 	.short	0x0018
        /*0014*/ 	.byte	0x00, 0xf0, 0x21, 0x00


	//----- nvinfo : EIATTR_KPARAM_INFO
	.align		4
.L_9:
        /*0018*/ 	.byte	0x04, 0x17
        /*001a*/ 	.short	(.L_11 - .L_10)
.L_10:
        /*001c*/ 	.word	0x00000000
        /*0020*/ 	.short	0x0002
        /*0022*/ 	.short	0x0010
        /*0024*/ 	.byte	0x00, 0xf5, 0x21, 0x00


	//----- nvinfo : EIATTR_KPARAM_INFO
	.align		4
.L_11:
        /*0028*/ 	.byte	0x04, 0x17
        /*002a*/ 	.short	(.L_13 - .L_12)
.L_12:
        /*002c*/ 	.word	0x00000000
        /*0030*/ 	.short	0x0001
        /*0032*/ 	.short	0x0008
        /*0034*/ 	.byte	0x00, 0xf5, 0x21, 0x00


	//----- nvinfo : EIATTR_KPARAM_INFO
	.align		4
.L_13:
        /*0038*/ 	.byte	0x04, 0x17
        /*003a*/ 	.short	(.L_15 - .L_14)
.L_14:
        /*003c*/ 	.word	0x00000000
        /*0040*/ 	.short	0x0000
        /*0042*/ 	.short	0x0000
        /*0044*/ 	.byte	0x00, 0xf5, 0x21, 0x00


	//----- nvinfo : EIATTR_SPARSE_MMA_MASK
	.align		4
.L_15:
        /*0048*/ 	.byte	0x03, 0x50
        /*004a*/ 	.short	0x0000


	//----- nvinfo : EIATTR_MAXREG_COUNT
	.align		4
        /*004c*/ 	.byte	0x03, 0x1b
        /*004e*/ 	.short	0x00ff


	//----- nvinfo : EIATTR_MERCURY_ISA_VERSION
	.align		4
        /*0050*/ 	.byte	0x03, 0x5f
        /*0052*/ 	.short	0x0101


	//----- nvinfo : EIATTR_VRC_CTA_INIT_COUNT
	.align		4
        /*0054*/ 	.byte	0x02, 0x4a
	.zero		1
	.zero		1


	//----- nvinfo : EIATTR_EXIT_INSTR_OFFSETS
	.align		4
        /*0058*/ 	.byte	0x04, 0x1c
        /*005a*/ 	.short	(.L_17 - .L_16)


	//   ....[0]....
.L_16:
        /*005c*/ 	.word	0x00000080


	//   ....[1]....
        /*0060*/ 	.word	0x00000180


	//----- nvinfo : EIATTR_CBANK_PARAM_SIZE
	.align		4
.L_17:
        /*0064*/ 	.byte	0x03, 0x19
        /*0066*/ 	.short	0x0020


	//----- nvinfo : EIATTR_PARAM_CBANK
	.align		4
        /*0068*/ 	.byte	0x04, 0x0a
        /*006a*/ 	.short	(.L_19 - .L_18)
	.align		4
.L_18:
        /*006c*/ 	.word	index@(.nv.constant0._Z6VecAddPKfS0_Pfm)
        /*0070*/ 	.short	0x0380
        /*0072*/ 	.short	0x0020


	//----- nvinfo : EIATTR_SW_WAR
	.align		4
.L_19:
        /*0074*/ 	.byte	0x04, 0x36
        /*0076*/ 	.short	(.L_21 - .L_20)
.L_20:
        /*0078*/ 	.word	0x00000008
.L_21:


//--------------------- .nv.callgraph             --------------------------
	.section	.nv.callgraph,"",@"SHT_CUDA_CALLGRAPH"
	.align	4
	.sectionentsize	8
	.align		4
        /*0000*/ 	.word	0x00000000
	.align		4
        /*0004*/ 	.word	0xffffffff
	.align		4
        /*0008*/ 	.word	0x00000000
	.align		4
        /*000c*/ 	.word	0xfffffffe
	.align		4
        /*0010*/ 	.word	0x00000000
	.align		4
        /*0014*/ 	.word	0xfffffffd
	.align		4
        /*0018*/ 	.word	0x00000000
	.align		4
        /*001c*/ 	.word	0xfffffffc


//--------------------- .text._Z6VecAddPKfS0_Pfm  --------------------------
	.section	.text._Z6VecAddPKfS0_Pfm,"ax",@progbits
	.align	128
        .global         _Z6VecAddPKfS0_Pfm
        .type           _Z6VecAddPKfS0_Pfm,@function
        .size           _Z6VecAddPKfS0_Pfm,(.L_x_1 - _Z6VecAddPKfS0_Pfm)
        .other          _Z6VecAddPKfS0_Pfm,@"STO_CUDA_ENTRY STV_DEFAULT"
_Z6VecAddPKfS0_Pfm:
.text._Z6VecAddPKfS0_Pfm:
[----:B------:R-:W-:Y:S01]  /*0000*/  LDC R1, c[0x0][0x37c] ;  /* 0x0000df00ff017b82 */ /* 0x000fe20000000800 */
[----:B------:R-:W0:Y:S07]  /*0010*/  S2R R3, SR_TID.X ;  /* 0x0000000000037919 */ /* 0x000e2e0000002100 */
[----:B------:R-:W0:Y:S01]  /*0020*/  S2UR UR4, SR_CTAID.X ;  /* 0x00000000000479c3 */ /* 0x000e220000002500 */
[----:B------:R-:W1:Y:S07]  /*0030*/  LDCU.64 UR6, c[0x0][0x398] ;  /* 0x00007300ff0677ac */ /* 0x000e6e0008000a00 */
[----:B------:R-:W0:Y:S02]  /*0040*/  LDC R0, c[0x0][0x360] ;  /* 0x0000d800ff007b82 */ /* 0x000e240000000800 */
[----:B0-----:R-:W-:-:S05]  /*0050*/  IMAD R0, R0, UR4, R3 ;  /* 0x0000000400007c24 */ /* 0x001fca000f8e0203 */
[----:B-1----:R-:W-:-:S04]  /*0060*/  ISETP.GE.U32.AND P0, PT, R0, UR6, PT ;  /* 0x0000000600007c0c */ /* 0x002fc8000bf06070 */
[----:B------:R-:W-:-:S13]  /*0070*/  ISETP.GE.U32.AND.EX P0, PT, RZ, UR7, PT, P0 ;  /* 0x00000007ff007c0c */ /* 0x000fda000bf06100 */
[----:B------:R-:W-:Y:S05]  /*0080*/  @P0 EXIT ;  /* 0x000000000000094d */ /* 0x000fea0003800000 */
[----:B------:R-:W0:Y:S01]  /*0090*/  LDCU.128 UR8, c[0x0][0x380] ;  /* 0x00007000ff0877ac */ /* 0x000e220008000c00 */
[----:B------:R-:W-:Y:S01]  /*00a0*/  IMAD.SHL.U32 R6, R0, 0x4, RZ ;  /* 0x0000000400067824 */ /* 0x000fe200078e00ff */
[----:B------:R-:W-:Y:S01]  /*00b0*/  SHF.R.U32.HI R0, RZ, 0x1e, R0 ;  /* 0x0000001eff007819 */ /* 0x000fe20000011600 */
[----:B------:R-:W1:Y:S01]  /*00c0*/  LDCU.64 UR4, c[0x0][0x358] ;  /* 0x00006b00ff0477ac */ /* 0x000e620008000a00 */
[----:B------:R-:W2:Y:S02]  /*00d0*/  LDCU.64 UR6, c[0x0][0x390] ;  /* 0x00007200ff0677ac */ /* 0x000ea40008000a00 */
[C---:B0-----:R-:W-:Y:S02]  /*00e0*/  IADD3 R4, P1, PT, R6.reuse, UR10, RZ ;  /* 0x0000000a06047c10 */ /* 0x041fe4000ff3e0ff */
[----:B------:R-:W-:Y:S02]  /*00f0*/  IADD3 R2, P0, PT, R6, UR8, RZ ;  /* 0x0000000806027c10 */ /* 0x000fe4000ff1e0ff */
[----:B------:R-:W-:-:S02]  /*0100*/  IADD3.X R5, PT, PT, R0, UR11, RZ, P1, !PT ;  /* 0x0000000b00057c10 */ /* 0x000fc40008ffe4ff */
[----:B------:R-:W-:-:S04]  /*0110*/  IADD3.X R3, PT, PT, R0, UR9, RZ, P0, !PT ;  /* 0x0000000900037c10 */ /* 0x000fc800087fe4ff */
[----:B-1----:R-:W3:Y:S04]  /*0120*/  LDG.E R5, desc[UR4][R4.64] ;  /* 0x0000000404057981 */ /* 0x002ee8000c1e1900 */
[----:B------:R-:W3:Y:S01]  /*0130*/  LDG.E R2, desc[UR4][R2.64] ;  /* 0x0000000402027981 */ /* 0x000ee2000c1e1900 */
[----:B--2---:R-:W-:-:S04]  /*0140*/  IADD3 R6, P0, PT, R6, UR6, RZ ;  /* 0x0000000606067c10 */ /* 0x004fc8000ff1e0ff */
[----:B------:R-:W-:Y:S01]  /*0150*/  IADD3.X R7, PT, PT, R0, UR7, RZ, P0, !PT ;  /* 0x0000000700077c10 */ /* 0x000fe200087fe4ff */
[----:B---3--:R-:W-:-:S05]  /*0160*/  FADD R9, R2, R5 ;  /* 0x0000000502097221 */ /* 0x008fca0000000000 */
[----:B------:R-:W-:Y:S01]  /*0170*/  STG.E desc[UR4][R6.64], R9 ;  /* 0x0000000906007986 */ /* 0x000fe2000c101904 */
[----:B------:R-:W-:Y:S05]  /*0180*/  EXIT ;  /* 0x000000000000794d */ /* 0x000fea0003800000 */
.L_x_0:
[----:B------:R-:W-:-:S00]  /*0190*/  BRA `(.L_x_0) ;  /* 0xfffffffc00fc7947 */ /* 0x000fc0000383ffff */
[----:B------:R-:W-:-:S00]  /*01a0*/  NOP ;  /* 0x0000000000007918 */ /* 0x000fc00000000000 */
        /* <DEDUP_REMOVED lines=13> */
.L_x_1:


//--------------------- .nv.shared.reserved.0     --------------------------
	.section	.nv.shared.reserved.0,"aw",@nobits
	.weak		__nv_reservedSMEM_offset_0_alias
	.size		__nv_reservedSMEM_offset_0_alias, 0, 64
	.other		__nv_reservedSMEM_offset_0_alias,@"STO_CUDA_RESERVED_SHARED STV_DEFAULT"
__nv_reservedSMEM_offset_0_alias:
	.zero		0
	.zero		64


//--------------------- .nv.constant0._Z6VecAddPKfS0_Pfm --------------------------
	.section	.nv.constant0._Z6VecAddPKfS0_Pfm,"a",@progbits
	.sectionflags	@""
	.align	4
.nv.constant0._Z6VecAddPKfS0_Pfm:
	.zero		928


//--------------------- SYMBOLS --------------------------

	.type		.nv.reservedSmem.offset0,@object
	.size		.nv.reservedSmem.offset0,0x4
